//
// Generated by NVIDIA NVVM Compiler
//
// Compiler Build ID: CL-36424714
// Cuda compilation tools, release 13.0, V13.0.88
// Based on NVVM 20.0.0
//

.version 9.0
.target sm_100
.address_size 64

	// .globl	_Z22crossEntropyLossKernelPfS_S_ii

.visible .entry _Z22crossEntropyLossKernelPfS_S_ii(
	.param .u64 .ptr .align 1 _Z22crossEntropyLossKernelPfS_S_ii_param_0,
	.param .u64 .ptr .align 1 _Z22crossEntropyLossKernelPfS_S_ii_param_1,
	.param .u64 .ptr .align 1 _Z22crossEntropyLossKernelPfS_S_ii_param_2,
	.param .u32 _Z22crossEntropyLossKernelPfS_S_ii_param_3,
	.param .u32 _Z22crossEntropyLossKernelPfS_S_ii_param_4
)
{
	.reg .pred 	%p<16>;
	.reg .b32 	%r<54>;
	.reg .b32 	%f<180>;
	.reg .b64 	%rd<18>;

	ld.param.u64 	%rd6, [_Z22crossEntropyLossKernelPfS_S_ii_param_0];
	ld.param.u64 	%rd7, [_Z22crossEntropyLossKernelPfS_S_ii_param_1];
	ld.param.u64 	%rd5, [_Z22crossEntropyLossKernelPfS_S_ii_param_2];
	ld.param.u32 	%r13, [_Z22crossEntropyLossKernelPfS_S_ii_param_3];
	ld.param.u32 	%r14, [_Z22crossEntropyLossKernelPfS_S_ii_param_4];
	cvta.to.global.u64 	%rd1, %rd7;
	cvta.to.global.u64 	%rd2, %rd6;
	mov.u32 	%r15, %ctaid.x;
	mov.u32 	%r16, %ntid.x;
	mov.u32 	%r17, %tid.x;
	mad.lo.s32 	%r1, %r15, %r16, %r17;
	setp.ge.s32 	%p1, %r1, %r14;
	@%p1 bra 	$L__BB0_11;
	setp.lt.s32 	%p2, %r13, 1;
	mov.f32 	%f179, 0f00000000;
	@%p2 bra 	$L__BB0_10;
	mul.lo.s32 	%r2, %r13, %r1;
	and.b32  	%r3, %r13, 3;
	setp.lt.u32 	%p3, %r13, 4;
	mov.f32 	%f179, 0f00000000;
	mov.b32 	%r53, 0;
	@%p3 bra 	$L__BB0_5;
	and.b32  	%r53, %r13, 2147483644;
	neg.s32 	%r51, %r53;
	add.s64 	%rd3, %rd2, 8;
	add.s64 	%rd4, %rd1, 8;
	mov.f32 	%f179, 0f00000000;
	mov.u32 	%r50, %r2;
$L__BB0_4:
	.pragma "nounroll";
	mul.wide.s32 	%rd8, %r50, 4;
	add.s64 	%rd9, %rd3, %rd8;
	add.s64 	%rd10, %rd4, %rd8;
	ld.global.f32 	%f14, [%rd9+-8];
	min.f32 	%f15, %f14, 0f3F7FFFFE;
	max.f32 	%f16, %f15, 0f33D6BF95;
	ld.global.f32 	%f17, [%rd10+-8];
	mov.b32 	%r19, %f16;
	add.s32 	%r20, %r19, -1059760811;
	and.b32  	%r21, %r20, -8388608;
	sub.s32 	%r22, %r19, %r21;
	mov.b32 	%f18, %r22;
	cvt.rn.f32.s32 	%f19, %r21;
	fma.rn.f32 	%f20, %f19, 0f34000000, 0f00000000;
	add.f32 	%f21, %f18, 0fBF800000;
	fma.rn.f32 	%f22, %f21, 0fBE055027, 0f3E1039F6;
	fma.rn.f32 	%f23, %f22, %f21, 0fBDF8CDCC;
	fma.rn.f32 	%f24, %f23, %f21, 0f3E0F2955;
	fma.rn.f32 	%f25, %f24, %f21, 0fBE2AD8B9;
	fma.rn.f32 	%f26, %f25, %f21, 0f3E4CED0B;
	fma.rn.f32 	%f27, %f26, %f21, 0fBE7FFF22;
	fma.rn.f32 	%f28, %f27, %f21, 0f3EAAAA78;
	fma.rn.f32 	%f29, %f28, %f21, 0fBF000000;
	mul.f32 	%f30, %f21, %f29;
	fma.rn.f32 	%f31, %f30, %f21, %f21;
	fma.rn.f32 	%f32, %f20, 0f3F317218, %f31;
	setp.gt.u32 	%p4, %r19, 2139095039;
	fma.rn.f32 	%f33, %f16, 0f7F800000, 0f7F800000;
	selp.f32 	%f34, %f33, %f32, %p4;
	mul.f32 	%f35, %f17, %f34;
	sub.f32 	%f36, %f179, %f35;
	ld.global.f32 	%f37, [%rd9+-4];
	min.f32 	%f38, %f37, 0f3F7FFFFE;
	max.f32 	%f39, %f38, 0f33D6BF95;
	ld.global.f32 	%f40, [%rd10+-4];
	mov.b32 	%r23, %f39;
	add.s32 	%r24, %r23, -1059760811;
	and.b32  	%r25, %r24, -8388608;
	sub.s32 	%r26, %r23, %r25;
	mov.b32 	%f41, %r26;
	cvt.rn.f32.s32 	%f42, %r25;
	fma.rn.f32 	%f43, %f42, 0f34000000, 0f00000000;
	add.f32 	%f44, %f41, 0fBF800000;
	fma.rn.f32 	%f45, %f44, 0fBE055027, 0f3E1039F6;
	fma.rn.f32 	%f46, %f45, %f44, 0fBDF8CDCC;
	fma.rn.f32 	%f47, %f46, %f44, 0f3E0F2955;
	fma.rn.f32 	%f48, %f47, %f44, 0fBE2AD8B9;
	fma.rn.f32 	%f49, %f48, %f44, 0f3E4CED0B;
	fma.rn.f32 	%f50, %f49, %f44, 0fBE7FFF22;
	fma.rn.f32 	%f51, %f50, %f44, 0f3EAAAA78;
	fma.rn.f32 	%f52, %f51, %f44, 0fBF000000;
	mul.f32 	%f53, %f44, %f52;
	fma.rn.f32 	%f54, %f53, %f44, %f44;
	fma.rn.f32 	%f55, %f43, 0f3F317218, %f54;
	setp.gt.u32 	%p5, %r23, 2139095039;
	fma.rn.f32 	%f56, %f39, 0f7F800000, 0f7F800000;
	selp.f32 	%f57, %f56, %f55, %p5;
	mul.f32 	%f58, %f40, %f57;
	sub.f32 	%f59, %f36, %f58;
	ld.global.f32 	%f60, [%rd9];
	min.f32 	%f61, %f60, 0f3F7FFFFE;
	max.f32 	%f62, %f61, 0f33D6BF95;
	ld.global.f32 	%f63, [%rd10];
	mov.b32 	%r27, %f62;
	add.s32 	%r28, %r27, -1059760811;
	and.b32  	%r29, %r28, -8388608;
	sub.s32 	%r30, %r27, %r29;
	mov.b32 	%f64, %r30;
	cvt.rn.f32.s32 	%f65, %r29;
	fma.rn.f32 	%f66, %f65, 0f34000000, 0f00000000;
	add.f32 	%f67, %f64, 0fBF800000;
	fma.rn.f32 	%f68, %f67, 0fBE055027, 0f3E1039F6;
	fma.rn.f32 	%f69, %f68, %f67, 0fBDF8CDCC;
	fma.rn.f32 	%f70, %f69, %f67, 0f3E0F2955;
	fma.rn.f32 	%f71, %f70, %f67, 0fBE2AD8B9;
	fma.rn.f32 	%f72, %f71, %f67, 0f3E4CED0B;
	fma.rn.f32 	%f73, %f72, %f67, 0fBE7FFF22;
	fma.rn.f32 	%f74, %f73, %f67, 0f3EAAAA78;
	fma.rn.f32 	%f75, %f74, %f67, 0fBF000000;
	mul.f32 	%f76, %f67, %f75;
	fma.rn.f32 	%f77, %f76, %f67, %f67;
	fma.rn.f32 	%f78, %f66, 0f3F317218, %f77;
	setp.gt.u32 	%p6, %r27, 2139095039;
	fma.rn.f32 	%f79, %f62, 0f7F800000, 0f7F800000;
	selp.f32 	%f80, %f79, %f78, %p6;
	mul.f32 	%f81, %f63, %f80;
	sub.f32 	%f82, %f59, %f81;
	ld.global.f32 	%f83, [%rd9+4];
	min.f32 	%f84, %f83, 0f3F7FFFFE;
	max.f32 	%f85, %f84, 0f33D6BF95;
	ld.global.f32 	%f86, [%rd10+4];
	mov.b32 	%r31, %f85;
	add.s32 	%r32, %r31, -1059760811;
	and.b32  	%r33, %r32, -8388608;
	sub.s32 	%r34, %r31, %r33;
	mov.b32 	%f87, %r34;
	cvt.rn.f32.s32 	%f88, %r33;
	fma.rn.f32 	%f89, %f88, 0f34000000, 0f00000000;
	add.f32 	%f90, %f87, 0fBF800000;
	fma.rn.f32 	%f91, %f90, 0fBE055027, 0f3E1039F6;
	fma.rn.f32 	%f92, %f91, %f90, 0fBDF8CDCC;
	fma.rn.f32 	%f93, %f92, %f90, 0f3E0F2955;
	fma.rn.f32 	%f94, %f93, %f90, 0fBE2AD8B9;
	fma.rn.f32 	%f95, %f94, %f90, 0f3E4CED0B;
	fma.rn.f32 	%f96, %f95, %f90, 0fBE7FFF22;
	fma.rn.f32 	%f97, %f96, %f90, 0f3EAAAA78;
	fma.rn.f32 	%f98, %f97, %f90, 0fBF000000;
	mul.f32 	%f99, %f90, %f98;
	fma.rn.f32 	%f100, %f99, %f90, %f90;
	fma.rn.f32 	%f101, %f89, 0f3F317218, %f100;
	setp.gt.u32 	%p7, %r31, 2139095039;
	fma.rn.f32 	%f102, %f85, 0f7F800000, 0f7F800000;
	selp.f32 	%f103, %f102, %f101, %p7;
	mul.f32 	%f104, %f86, %f103;
	sub.f32 	%f179, %f82, %f104;
	add.s32 	%r51, %r51, 4;
	add.s32 	%r50, %r50, 4;
	setp.ne.s32 	%p8, %r51, 0;
	@%p8 bra 	$L__BB0_4;
$L__BB0_5:
	setp.eq.s32 	%p9, %r3, 0;
	@%p9 bra 	$L__BB0_10;
	setp.eq.s32 	%p10, %r3, 1;
	@%p10 bra 	$L__BB0_8;
	add.s32 	%r35, %r53, %r2;
	mul.wide.s32 	%rd11, %r35, 4;
	add.s64 	%rd12, %rd2, %rd11;
	ld.global.f32 	%f106, [%rd12];
	min.f32 	%f107, %f106, 0f3F7FFFFE;
	max.f32 	%f108, %f107, 0f33D6BF95;
	add.s64 	%rd13, %rd1, %rd11;
	ld.global.f32 	%f109, [%rd13];
	mov.b32 	%r36, %f108;
	add.s32 	%r37, %r36, -1059760811;
	and.b32  	%r38, %r37, -8388608;
	sub.s32 	%r39, %r36, %r38;
	mov.b32 	%f110, %r39;
	cvt.rn.f32.s32 	%f111, %r38;
	fma.rn.f32 	%f112, %f111, 0f34000000, 0f00000000;
	add.f32 	%f113, %f110, 0fBF800000;
	fma.rn.f32 	%f114, %f113, 0fBE055027, 0f3E1039F6;
	fma.rn.f32 	%f115, %f114, %f113, 0fBDF8CDCC;
	fma.rn.f32 	%f116, %f115, %f113, 0f3E0F2955;
	fma.rn.f32 	%f117, %f116, %f113, 0fBE2AD8B9;
	fma.rn.f32 	%f118, %f117, %f113, 0f3E4CED0B;
	fma.rn.f32 	%f119, %f118, %f113, 0fBE7FFF22;
	fma.rn.f32 	%f120, %f119, %f113, 0f3EAAAA78;
	fma.rn.f32 	%f121, %f120, %f113, 0fBF000000;
	mul.f32 	%f122, %f113, %f121;
	fma.rn.f32 	%f123, %f122, %f113, %f113;
	fma.rn.f32 	%f124, %f112, 0f3F317218, %f123;
	setp.gt.u32 	%p11, %r36, 2139095039;
	fma.rn.f32 	%f125, %f108, 0f7F800000, 0f7F800000;
	selp.f32 	%f126, %f125, %f124, %p11;
	mul.f32 	%f127, %f109, %f126;
	sub.f32 	%f128, %f179, %f127;
	ld.global.f32 	%f129, [%rd12+4];
	min.f32 	%f130, %f129, 0f3F7FFFFE;
	max.f32 	%f131, %f130, 0f33D6BF95;
	ld.global.f32 	%f132, [%rd13+4];
	mov.b32 	%r40, %f131;
	add.s32 	%r41, %r40, -1059760811;
	and.b32  	%r42, %r41, -8388608;
	sub.s32 	%r43, %r40, %r42;
	mov.b32 	%f133, %r43;
	cvt.rn.f32.s32 	%f134, %r42;
	fma.rn.f32 	%f135, %f134, 0f34000000, 0f00000000;
	add.f32 	%f136, %f133, 0fBF800000;
	fma.rn.f32 	%f137, %f136, 0fBE055027, 0f3E1039F6;
	fma.rn.f32 	%f138, %f137, %f136, 0fBDF8CDCC;
	fma.rn.f32 	%f139, %f138, %f136, 0f3E0F2955;
	fma.rn.f32 	%f140, %f139, %f136, 0fBE2AD8B9;
	fma.rn.f32 	%f141, %f140, %f136, 0f3E4CED0B;
	fma.rn.f32 	%f142, %f141, %f136, 0fBE7FFF22;
	fma.rn.f32 	%f143, %f142, %f136, 0f3EAAAA78;
	fma.rn.f32 	%f144, %f143, %f136, 0fBF000000;
	mul.f32 	%f145, %f136, %f144;
	fma.rn.f32 	%f146, %f145, %f136, %f136;
	fma.rn.f32 	%f147, %f135, 0f3F317218, %f146;
	setp.gt.u32 	%p12, %r40, 2139095039;
	fma.rn.f32 	%f148, %f131, 0f7F800000, 0f7F800000;
	selp.f32 	%f149, %f148, %f147, %p12;
	mul.f32 	%f150, %f132, %f149;
	sub.f32 	%f179, %f128, %f150;
	add.s32 	%r53, %r53, 2;
$L__BB0_8:
	and.b32  	%r44, %r13, 1;
	setp.eq.b32 	%p13, %r44, 1;
	not.pred 	%p14, %p13;
	@%p14 bra 	$L__BB0_10;
	add.s32 	%r45, %r53, %r2;
	mul.wide.s32 	%rd14, %r45, 4;
	add.s64 	%rd15, %rd2, %rd14;
	ld.global.f32 	%f151, [%rd15];
	min.f32 	%f152, %f151, 0f3F7FFFFE;
	max.f32 	%f153, %f152, 0f33D6BF95;
	add.s64 	%rd16, %rd1, %rd14;
	ld.global.f32 	%f154, [%rd16];
	mov.b32 	%r46, %f153;
	add.s32 	%r47, %r46, -1059760811;
	and.b32  	%r48, %r47, -8388608;
	sub.s32 	%r49, %r46, %r48;
	mov.b32 	%f155, %r49;
	cvt.rn.f32.s32 	%f156, %r48;
	fma.rn.f32 	%f157, %f156, 0f34000000, 0f00000000;
	add.f32 	%f158, %f155, 0fBF800000;
	fma.rn.f32 	%f159, %f158, 0fBE055027, 0f3E1039F6;
	fma.rn.f32 	%f160, %f159, %f158, 0fBDF8CDCC;
	fma.rn.f32 	%f161, %f160, %f158, 0f3E0F2955;
	fma.rn.f32 	%f162, %f161, %f158, 0fBE2AD8B9;
	fma.rn.f32 	%f163, %f162, %f158, 0f3E4CED0B;
	fma.rn.f32 	%f164, %f163, %f158, 0fBE7FFF22;
	fma.rn.f32 	%f165, %f164, %f158, 0f3EAAAA78;
	fma.rn.f32 	%f166, %f165, %f158, 0fBF000000;
	mul.f32 	%f167, %f158, %f166;
	fma.rn.f32 	%f168, %f167, %f158, %f158;
	fma.rn.f32 	%f169, %f157, 0f3F317218, %f168;
	setp.gt.u32 	%p15, %r46, 2139095039;
	fma.rn.f32 	%f170, %f153, 0f7F800000, 0f7F800000;
	selp.f32 	%f171, %f170, %f169, %p15;
	mul.f32 	%f172, %f154, %f171;
	sub.f32 	%f179, %f179, %f172;
$L__BB0_10:
	cvta.to.global.u64 	%rd17, %rd5;
	atom.global.add.f32 	%f173, [%rd17], %f179;
$L__BB0_11:
	ret;

}


// ===== COMPILED SASS (sm_100) =====

	.target	sm_100

	.elftype	@"ET_EXEC"


//--------------------- .note.nv.tkinfo           --------------------------
	.section	.note.nv.tkinfo,"",@"SHT_NOTE"
	.sectionflags	@"SHF_NOTE_NV_TKINFO"
	.tkinfo
        /*0018*/ 	.word	0x00000002
        /*0030*/ 	.string	""
        /*0030*/ 	.string	"ptxas"
        /*0030*/ 	.string	"Cuda compilation tools, release 13.0, V13.0.88"
        /*0030*/ 	.string	"Build cuda_13.0.r13.0/compiler.36424714_0"
        /*0030*/ 	.string	"-arch sm_100 -m 64 "



//--------------------- .note.nv.cuinfo           --------------------------
	.section	.note.nv.cuinfo,"",@"SHT_NOTE"
	.sectionflags	@"SHF_NOTE_NV_CUINFO"
        /*0018*/ 	.short	0x0002
        /*001a*/ 	.short	0x0064
        /*001c*/ 	.short	0x0082
	.zero		2


//--------------------- .nv.info                  --------------------------
	.section	.nv.info,"",@"SHT_CUDA_INFO"
	.align	4


	//----- nvinfo : EIATTR_REGCOUNT
	.align		4
        /*0000*/ 	.byte	0x04, 0x2f
        /*0002*/ 	.short	(.L_1 - .L_0)
	.align		4
.L_0:
        /*0004*/ 	.word	index@(_Z22crossEntropyLossKernelPfS_S_ii)
        /*0008*/ 	.word	0x0000001b


	//----- nvinfo : EIATTR_FRAME_SIZE
	.align		4
.L_1:
        /*000c*/ 	.byte	0x04, 0x11
        /*000e*/ 	.short	(.L_3 - .L_2)
	.align		4
.L_2:
        /*0010*/ 	.word	index@(_Z22crossEntropyLossKernelPfS_S_ii)
        /*0014*/ 	.word	0x00000000


	//----- nvinfo : EIATTR_MIN_STACK_SIZE
	.align		4
.L_3:
        /*0018*/ 	.byte	0x04, 0x12
        /*001a*/ 	.short	(.L_5 - .L_4)
	.align		4
.L_4:
        /*001c*/ 	.word	index@(_Z22crossEntropyLossKernelPfS_S_ii)
        /*0020*/ 	.word	0x00000000
.L_5:


//--------------------- .nv.compat                --------------------------
	.section	.nv.compat,"",@"SHT_CUDA_COMPAT_INFO"
	.align	4
        /*0000*/ 	.byte	0x02, 0x09, 0x00, 0x00, 0x02, 0x02, 0x01, 0x00, 0x02, 0x05, 0x05, 0x00, 0x03, 0x07, 0x01, 0x01
        /*0010*/ 	.byte	0x02, 0x03, 0x00, 0x00, 0x02, 0x06, 0x01, 0x00, 0x04, 0x0b, 0x08, 0x00, 0x09, 0x00, 0x00, 0x00
        /*0020*/ 	.byte	0x00, 0x00, 0x00, 0x00


//--------------------- .nv.info._Z22crossEntropyLossKernelPfS_S_ii --------------------------
	.section	.nv.info._Z22crossEntropyLossKernelPfS_S_ii,"",@"SHT_CUDA_INFO"
	.sectionflags	@""
	.align	4


	//----- nvinfo : EIATTR_CUDA_API_VERSION
	.align		4
        /*0000*/ 	.byte	0x04, 0x37
        /*0002*/ 	.short	(.L_7 - .L_6)
.L_6:
        /*0004*/ 	.word	0x00000082


	//----- nvinfo : EIATTR_KPARAM_INFO
	.align		4
.L_7:
        /*0008*/ 	.byte	0x04, 0x17
        /*000a*/ 	.short	(.L_9 - .L_8)
.L_8:
        /*000c*/ 	.word	0x00000000
        /*0010*/ 	.short	0x0004
        /*0012*/ 	.short	0x001c
        /*0014*/ 	.byte	0x00, 0xf0, 0x11, 0x00


	//----- nvinfo : EIATTR_KPARAM_INFO
	.align		4
.L_9:
        /*0018*/ 	.byte	0x04, 0x17
        /*001a*/ 	.short	(.L_11 - .L_10)
.L_10:
        /*001c*/ 	.word	0x00000000
        /*0020*/ 	.short	0x0003
        /*0022*/ 	.short	0x0018
        /*0024*/ 	.byte	0x00, 0xf0, 0x11, 0x00


	//----- nvinfo : EIATTR_KPARAM_INFO
	.align		4
.L_11:
        /*0028*/ 	.byte	0x04, 0x17
        /*002a*/ 	.short	(.L_13 - .L_12)
.L_12:
        /*002c*/ 	.word	0x00000000
        /*0030*/ 	.short	0x0002
        /*0032*/ 	.short	0x0010
        /*0034*/ 	.byte	0x00, 0xf5, 0x21, 0x00


	//----- nvinfo : EIATTR_KPARAM_INFO
	.align		4
.L_13:
        /*0038*/ 	.byte	0x04, 0x17
        /*003a*/ 	.short	(.L_15 - .L_14)
.L_14:
        /*003c*/ 	.word	0x00000000
        /*0040*/ 	.short	0x0001
        /*0042*/ 	.short	0x0008
        /*0044*/ 	.byte	0x00, 0xf5, 0x21, 0x00


	//----- nvinfo : EIATTR_KPARAM_INFO
	.align		4
.L_15:
        /*0048*/ 	.byte	0x04, 0x17
        /*004a*/ 	.short	(.L_17 - .L_16)
.L_16:
        /*004c*/ 	.word	0x00000000
        /*0050*/ 	.short	0x0000
        /*0052*/ 	.short	0x0000
        /*0054*/ 	.byte	0x00, 0xf5, 0x21, 0x00


	//----- nvinfo : EIATTR_SPARSE_MMA_MASK
	.align		4
.L_17:
        /*0058*/ 	.byte	0x03, 0x50
        /*005a*/ 	.short	0x0000


	//----- nvinfo : EIATTR_MAXREG_COUNT
	.align		4
        /*005c*/ 	.byte	0x03, 0x1b
        /*005e*/ 	.short	0x00ff


	//----- nvinfo : EIATTR_MERCURY_ISA_VERSION
	.align		4
        /*0060*/ 	.byte	0x03, 0x5f
        /*0062*/ 	.short	0x0101


	//----- nvinfo : EIATTR_VRC_CTA_INIT_COUNT
	.align		4
        /*0064*/ 	.byte	0x02, 0x4a
	.zero		1
	.zero		1


	//----- nvinfo : EIATTR_EXIT_INSTR_OFFSETS
	.align		4
        /*0068*/ 	.byte	0x04, 0x1c
        /*006a*/ 	.short	(.L_19 - .L_18)


	//   ....[0]....
.L_18:
        /*006c*/ 	.word	0x00000070


	//   ....[1]....
        /*0070*/ 	.word	0x00000e80


	//----- nvinfo : EIATTR_CBANK_PARAM_SIZE
	.align		4
.L_19:
        /*0074*/ 	.byte	0x03, 0x19
        /*0076*/ 	.short	0x0020


	//----- nvinfo : EIATTR_PARAM_CBANK
	.align		4
        /*0078*/ 	.byte	0x04, 0x0a
        /*007a*/ 	.short	(.L_21 - .L_20)
	.align		4
.L_20:
        /*007c*/ 	.word	index@(.nv.constant0._Z22crossEntropyLossKernelPfS_S_ii)
        /*0080*/ 	.short	0x0380
        /*0082*/ 	.short	0x0020


	//----- nvinfo : EIATTR_SW_WAR
	.align		4
.L_21:
        /*0084*/ 	.byte	0x04, 0x36
        /*0086*/ 	.short	(.L_23 - .L_22)
.L_22:
        /*0088*/ 	.word	0x00000008
.L_23:


//--------------------- .nv.callgraph             --------------------------
	.section	.nv.callgraph,"",@"SHT_CUDA_CALLGRAPH"
	.align	4
	.sectionentsize	8
	.align		4
        /*0000*/ 	.word	0x00000000
	.align		4
        /*0004*/ 	.word	0xffffffff
	.align		4
        /*0008*/ 	.word	0x00000000
	.align		4
        /*000c*/ 	.word	0xfffffffe
	.align		4
        /*0010*/ 	.word	0x00000000
	.align		4
        /*0014*/ 	.word	0xfffffffd
	.align		4
        /*0018*/ 	.word	0x00000000
	.align		4
        /*001c*/ 	.word	0xfffffffc


//--------------------- .text._Z22crossEntropyLossKernelPfS_S_ii --------------------------
	.section	.text._Z22crossEntropyLossKernelPfS_S_ii,"ax",@progbits
	.align	128
        .global         _Z22crossEntropyLossKernelPfS_S_ii
        .type           _Z22crossEntropyLossKernelPfS_S_ii,@function
        .size           _Z22crossEntropyLossKernelPfS_S_ii,(.L_x_5 - _Z22crossEntropyLossKernelPfS_S_ii)
        .other          _Z22crossEntropyLossKernelPfS_S_ii,@"STO_CUDA_ENTRY STV_DEFAULT"
_Z22crossEntropyLossKernelPfS_S_ii:
.text._Z22crossEntropyLossKernelPfS_S_ii:
[----:B------:R-:W-:Y:S01]  /*0000*/  LDC R1, c[0x0][0x37c] ;  /* 0x0000df00ff017b82 */ /* 0x000fe20000000800 */
[----:B------:R-:W0:Y:S07]  /*0010*/  S2R R3, SR_TID.X ;  /* 0x0000000000037919 */ /* 0x000e2e0000002100 */
[----:B------:R-:W0:Y:S01]  /*0020*/  S2UR UR4, SR_CTAID.X ;  /* 0x00000000000479c3 */ /* 0x000e220000002500 */
[----:B------:R-:W1:Y:S07]  /*0030*/  LDCU UR5, c[0x0][0x39c] ;  /* 0x00007380ff0577ac */ /* 0x000e6e0008000800 */
[----:B------:R-:W0:Y:S02]  /*0040*/  LDC R4, c[0x0][0x360] ;  /* 0x0000d800ff047b82 */ /* 0x000e240000000800 */
[----:B0-----:R-:W-:-:S05]  /*0050*/  IMAD R4, R4, UR4, R3 ;  /* 0x0000000404047c24 */ /* 0x001fca000f8e0203 */
[----:B-1----:R-:W-:-:S13]  /*0060*/  ISETP.GE.AND P0, PT, R4, UR5, PT ;  /* 0x0000000504007c0c */ /* 0x002fda000bf06270 */
[----:B------:R-:W-:Y:S05]  /*0070*/  @P0 EXIT ;  /* 0x000000000000094d */ /* 0x000fea0003800000 */
[----:B------:R-:W0:Y:S01]  /*0080*/  LDCU UR9, c[0x0][0x398] ;  /* 0x00007300ff0977ac */ /* 0x000e220008000800 */
[----:B------:R-:W-:Y:S01]  /*0090*/  HFMA2 R3, -RZ, RZ, 0, 0 ;  /* 0x00000000ff037431 */ /* 0x000fe200000001ff */
[----:B------:R-:W1:Y:S01]  /*00a0*/  LDCU.64 UR16, c[0x0][0x358] ;  /* 0x00006b00ff1077ac */ /* 0x000e620008000a00 */
[----:B0-----:R-:W-:-:S09]  /*00b0*/  UISETP.GE.AND UP0, UPT, UR9, 0x1, UPT ;  /* 0x000000010900788c */ /* 0x001fd2000bf06270 */
[----:B-1----:R-:W-:Y:S05]  /*00c0*/  BRA.U !UP0, `(.L_x_0) ;  /* 0x0000000d08647547 */ /* 0x002fea000b800000 */
[----:B------:R-:W-:Y:S02]  /*00d0*/  UISETP.GE.U32.AND UP1, UPT, UR9, 0x4, UPT ;  /* 0x000000040900788c */ /* 0x000fe4000bf26070 */
[----:B------:R-:W-:Y:S01]  /*00e0*/  IMAD R4, R4, UR9, RZ ;  /* 0x0000000904047c24 */ /* 0x000fe2000f8e02ff */
[----:B------:R-:W-:Y:S01]  /*00f0*/  ULOP3.LUT UR10, UR9, 0x3, URZ, 0xc0, !UPT ;  /* 0x00000003090a7892 */ /* 0x000fe2000f8ec0ff */
[----:B------:R-:W-:Y:S01]  /*0100*/  MOV R3, RZ ;  /* 0x000000ff00037202 */ /* 0x000fe20000000f00 */
[----:B------:R-:W-:Y:S02]  /*0110*/  UMOV UR4, URZ ;  /* 0x000000ff00047c82 */ /* 0x000fe40008000000 */
[----:B------:R-:W-:Y:S02]  /*0120*/  UISETP.NE.AND UP0, UPT, UR10, URZ, UPT ;  /* 0x000000ff0a00728c */ /* 0x000fe4000bf05270 */
[----:B------:R-:W-:Y:S09]  /*0130*/  BRA.U !UP1, `(.L_x_1) ;  /* 0x0000000509d47547 */ /* 0x000ff2000b800000 */
[----:B------:R-:W0:Y:S01]  /*0140*/  LDCU.128 UR12, c[0x0][0x380] ;  /* 0x00007000ff0c77ac */ /* 0x000e220008000c00 */
[----:B------:R-:W-:Y:S02]  /*0150*/  MOV R3, RZ ;  /* 0x000000ff00037202 */ /* 0x000fe40000000f00 */
[----:B------:R-:W-:Y:S01]  /*0160*/  MOV R5, R4 ;  /* 0x0000000400057202 */ /* 0x000fe20000000f00 */
[----:B------:R-:W-:-:S04]  /*0170*/  ULOP3.LUT UR4, UR9, 0x7ffffffc, URZ, 0xc0, !UPT ;  /* 0x7ffffffc09047892 */ /* 0x000fc8000f8ec0ff */
[----:B------:R-:W-:Y:S02]  /*0180*/  UIADD3 UR11, UPT, UPT, -UR4, URZ, URZ ;  /* 0x000000ff040b7290 */ /* 0x000fe4000fffe1ff */
[----:B0-----:R-:W-:Y:S02]  /*0190*/  UIADD3 UR7, UP1, UPT, UR12, 0x8, URZ ;  /* 0x000000080c077890 */ /* 0x001fe4000ff3e0ff */
[----:B------:R-:W-:Y:S02]  /*01a0*/  UIADD3 UR5, UP2, UPT, UR14, 0x8, URZ ;  /* 0x000000080e057890 */ /* 0x000fe4000ff5e0ff */
[----:B------:R-:W-:Y:S02]  /*01b0*/  UIADD3.X UR8, UPT, UPT, URZ, UR13, URZ, UP1, !UPT ;  /* 0x0000000dff087290 */ /* 0x000fe40008ffe4ff */
[----:B------:R-:W-:-:S12]  /*01c0*/  UIADD3.X UR6, UPT, UPT, URZ, UR15, URZ, UP2, !UPT ;  /* 0x0000000fff067290 */ /* 0x000fd800097fe4ff */
.L_x_2:
[----:B------:R-:W-:Y:S02]  /*01d0*/  MOV R14, UR7 ;  /* 0x00000007000e7c02 */ /* 0x000fe40008000f00 */
[----:B------:R-:W-:-:S03]  /*01e0*/  MOV R15, UR8 ;  /* 0x00000008000f7c02 */ /* 0x000fc60008000f00 */
[----:B------:R-:W-:-:S05]  /*01f0*/  IMAD.WIDE R14, R5, 0x4, R14 ;  /* 0x00000004050e7825 */ /* 0x000fca00078e020e */
[----:B------:R-:W2:Y:S04]  /*0200*/  LDG.E R0, desc[UR16][R14.64+-0x8] ;  /* 0xfffff8100e007981 */ /* 0x000ea8000c1e1900 */
[----:B------:R-:W3:Y:S04]  /*0210*/  LDG.E R2, desc[UR16][R14.64+-0x4] ;  /* 0xfffffc100e027981 */ /* 0x000ee8000c1e1900 */
[----:B------:R-:W4:Y:S04]  /*0220*/  LDG.E R12, desc[UR16][R14.64] ;  /* 0x000000100e0c7981 */ /* 0x000f28000c1e1900 */
[----:B------:R-:W5:Y:S01]  /*0230*/  LDG.E R13, desc[UR16][R14.64+0x4] ;  /* 0x000004100e0d7981 */ /* 0x000f62000c1e1900 */
[----:B------:R-:W-:-:S02]  /*0240*/  MOV R16, UR5 ;  /* 0x0000000500107c02 */ /* 0x000fc40008000f00 */
[----:B------:R-:W-:-:S03]  /*0250*/  MOV R17, UR6 ;  /* 0x0000000600117c02 */ /* 0x000fc60008000f00 */
[----:B------:R-:W-:-:S05]  /*0260*/  IMAD.WIDE R16, R5, 0x4, R16 ;  /* 0x0000000405107825 */ /* 0x000fca00078e0210 */
[----:B------:R-:W5:Y:S04]  /*0270*/  LDG.E R10, desc[UR16][R16.64+-0x8] ;  /* 0xfffff810100a7981 */ /* 0x000f68000c1e1900 */
[----:B------:R-:W5:Y:S04]  /*0280*/  LDG.E R8, desc[UR16][R16.64+-0x4] ;  /* 0xfffffc1010087981 */ /* 0x000f68000c1e1900 */
[----:B------:R-:W5:Y:S04]  /*0290*/  LDG.E R7, desc[UR16][R16.64] ;  /* 0x0000001010077981 */ /* 0x000f68000c1e1900 */
[----:B------:R0:W5:Y:S01]  /*02a0*/  LDG.E R6, desc[UR16][R16.64+0x4] ;  /* 0x0000041010067981 */ /* 0x000162000c1e1900 */
[----:B------:R-:W-:Y:S01]  /*02b0*/  UIADD3 UR11, UPT, UPT, UR11, 0x4, URZ ;  /* 0x000000040b0b7890 */ /* 0x000fe2000fffe0ff */
[----:B------:R-:W-:-:S03]  /*02c0*/  IADD3 R5, PT, PT, R5, 0x4, RZ ;  /* 0x0000000405057810 */ /* 0x000fc60007ffe0ff */
[----:B------:R-:W-:Y:S01]  /*02d0*/  UISETP.NE.AND UP1, UPT, UR11, URZ, UPT ;  /* 0x000000ff0b00728c */ /* 0x000fe2000bf25270 */
[----:B0-----:R-:W-:Y:S01]  /*02e0*/  HFMA2 R16, -RZ, RZ, 1.5048828125, 33.21875 ;  /* 0x3e055027ff107431 */ /* 0x001fe200000001ff */
[----:B--2---:R-:W-:Y:S02]  /*02f0*/  FMNMX R0, R0, 0.99999988079071044922, PT ;  /* 0x3f7ffffe00007809 */ /* 0x004fe40003800000 */
[----:B---3--:R-:W-:Y:S02]  /*0300*/  FMNMX R2, R2, 0.99999988079071044922, PT ;  /* 0x3f7ffffe02027809 */ /* 0x008fe40003800000 */
[----:B------:R-:W-:Y:S02]  /*0310*/  FMNMX R9, R0, 1.0000000116860974231e-07, !PT ;  /* 0x33d6bf9500097809 */ /* 0x000fe40007800000 */
[----:B------:R-:W-:Y:S02]  /*0320*/  FMNMX R11, R2, 1.0000000116860974231e-07, !PT ;  /* 0x33d6bf95020b7809 */ /* 0x000fe40007800000 */
[----:B------:R-:W-:-:S02]  /*0330*/  IADD3 R0, PT, PT, R9, -0x3f2aaaab, RZ ;  /* 0xc0d5555509007810 */ /* 0x000fc40007ffe0ff */
[----:B------:R-:W-:Y:S02]  /*0340*/  IADD3 R2, PT, PT, R11, -0x3f2aaaab, RZ ;  /* 0xc0d555550b027810 */ /* 0x000fe40007ffe0ff */
[----:B------:R-:W-:Y:S02]  /*0350*/  LOP3.LUT R0, R0, 0xff800000, RZ, 0xc0, !PT ;  /* 0xff80000000007812 */ /* 0x000fe400078ec0ff */
[----:B------:R-:W-:Y:S02]  /*0360*/  LOP3.LUT R2, R2, 0xff800000, RZ, 0xc0, !PT ;  /* 0xff80000002027812 */ /* 0x000fe400078ec0ff */
[----:B------:R-:W-:Y:S02]  /*0370*/  IADD3 R21, PT, PT, R9, -R0, RZ ;  /* 0x8000000009157210 */ /* 0x000fe40007ffe0ff */
[----:B------:R-:W-:Y:S02]  /*0380*/  IADD3 R19, PT, PT, R11, -R2, RZ ;  /* 0x800000020b137210 */ /* 0x000fe40007ffe0ff */
[----:B----4-:R-:W-:Y:S01]  /*0390*/  FMNMX R12, R12, 0.99999988079071044922, PT ;  /* 0x3f7ffffe0c0c7809 */ /* 0x010fe20003800000 */
[----:B------:R-:W-:Y:S01]  /*03a0*/  FADD R21, R21, -1 ;  /* 0xbf80000015157421 */ /* 0x000fe20000000000 */
[----:B-----5:R-:W-:Y:S01]  /*03b0*/  FMNMX R13, R13, 0.99999988079071044922, PT ;  /* 0x3f7ffffe0d0d7809 */ /* 0x020fe20003800000 */
[----:B------:R-:W-:Y:S01]  /*03c0*/  FADD R19, R19, -1 ;  /* 0xbf80000013137421 */ /* 0x000fe20000000000 */
[----:B------:R-:W-:Y:S01]  /*03d0*/  FMNMX R12, R12, 1.0000000116860974231e-07, !PT ;  /* 0x33d6bf950c0c7809 */ /* 0x000fe20007800000 */
[-C--:B------:R-:W-:Y:S01]  /*03e0*/  FFMA R14, R21, -R16.reuse, 0.14084610342979431152 ;  /* 0x3e1039f6150e7423 */ /* 0x080fe20000000810 */
[----:B------:R-:W-:Y:S01]  /*03f0*/  FMNMX R13, R13, 1.0000000116860974231e-07, !PT ;  /* 0x33d6bf950d0d7809 */ /* 0x000fe20007800000 */
[----:B------:R-:W-:Y:S01]  /*0400*/  FFMA R18, R19, -R16, 0.14084610342979431152 ;  /* 0x3e1039f613127423 */ /* 0x000fe20000000810 */
[----:B------:R-:W-:Y:S01]  /*0410*/  IADD3 R17, PT, PT, R12, -0x3f2aaaab, RZ ;  /* 0xc0d555550c117810 */ /* 0x000fe20007ffe0ff */
[----:B------:R-:W-:Y:S01]  /*0420*/  FFMA R14, R21, R14, -0.12148627638816833496 ;  /* 0xbdf8cdcc150e7423 */ /* 0x000fe2000000000e */
[----:B------:R-:W-:Y:S01]  /*0430*/  IADD3 R15, PT, PT, R13, -0x3f2aaaab, RZ ;  /* 0xc0d555550d0f7810 */ /* 0x000fe20007ffe0ff */
[----:B------:R-:W-:Y:S01]  /*0440*/  FFMA R18, R19, R18, -0.12148627638816833496 ;  /* 0xbdf8cdcc13127423 */ /* 0x000fe20000000012 */
[----:B------:R-:W-:Y:S01]  /*0450*/  LOP3.LUT R17, R17, 0xff800000, RZ, 0xc0, !PT ;  /* 0xff80000011117812 */ /* 0x000fe200078ec0ff */
[----:B------:R-:W-:Y:S01]  /*0460*/  FFMA R14, R21, R14, 0.13980610668659210205 ;  /* 0x3e0f2955150e7423 */ /* 0x000fe2000000000e */
[----:B------:R-:W-:Y:S01]  /*0470*/  ISETP.GT.U32.AND P0, PT, R9, 0x7f7fffff, PT ;  /* 0x7f7fffff0900780c */ /* 0x000fe20003f04070 */
[----:B------:R-:W-:Y:S01]  /*0480*/  FFMA R18, R19, R18, 0.13980610668659210205 ;  /* 0x3e0f295513127423 */ /* 0x000fe20000000012 */
[----:B------:R-:W-:Y:S01]  /*0490*/  I2FP.F32.S32 R0, R0 ;  /* 0x0000000000007245 */ /* 0x000fe20000201400 */
[----:B------:R-:W-:Y:S01]  /*04a0*/  FFMA R14, R21, R14, -0.16684235632419586182 ;  /* 0xbe2ad8b9150e7423 */ /* 0x000fe2000000000e */
[----:B------:R-:W-:Y:S01]  /*04b0*/  ISETP.GT.U32.AND P1, PT, R11, 0x7f7fffff, PT ;  /* 0x7f7fffff0b00780c */ /* 0x000fe20003f24070 */
[----:B------:R-:W-:Y:S01]  /*04c0*/  FFMA R18, R19, R18, -0.16684235632419586182 ;  /* 0xbe2ad8b913127423 */ /* 0x000fe20000000012 */
[----:B------:R-:W-:Y:S01]  /*04d0*/  I2FP.F32.S32 R2, R2 ;  /* 0x0000000200027245 */ /* 0x000fe20000201400 */
[----:B------:R-:W-:Y:S01]  /*04e0*/  FFMA R14, R21, R14, 0.20012299716472625732 ;  /* 0x3e4ced0b150e7423 */ /* 0x000fe2000000000e */
[----:B------:R-:W-:Y:S01]  /*04f0*/  FFMA R0, R0, 1.1920928955078125e-07, RZ ;  /* 0x3400000000007823 */ /* 0x000fe200000000ff */
[----:B------:R-:W-:Y:S01]  /*0500*/  FFMA R20, R19, R18, 0.20012299716472625732 ;  /* 0x3e4ced0b13147423 */ /* 0x000fe20000000012 */
[----:B------:R-:W-:Y:S01]  /*0510*/  LOP3.LUT R18, R15, 0xff800000, RZ, 0xc0, !PT ;  /* 0xff8000000f127812 */ /* 0x000fe200078ec0ff */
[----:B------:R-:W-:Y:S01]  /*0520*/  FFMA R14, R21, R14, -0.24999669194221496582 ;  /* 0xbe7fff22150e7423 */ /* 0x000fe2000000000e */
[----:B------:R-:W-:Y:S01]  /*0530*/  IADD3 R15, PT, PT, R12, -R17, RZ ;  /* 0x800000110c0f7210 */ /* 0x000fe20007ffe0ff */
[----:B------:R-:W-:Y:S01]  /*0540*/  FFMA R20, R19, R20, -0.24999669194221496582 ;  /* 0xbe7fff2213147423 */ /* 0x000fe20000000014 */
[----:B------:R-:W-:Y:S01]  /*0550*/  IADD3 R23, PT, PT, R13, -R18, RZ ;  /* 0x800000120d177210 */ /* 0x000fe20007ffe0ff */
[----:B------:R-:W-:Y:S01]  /*0560*/  FFMA R14, R21, R14, 0.33333182334899902344 ;  /* 0x3eaaaa78150e7423 */ /* 0x000fe2000000000e */
[----:B------:R-:W-:Y:S01]  /*0570*/  FFMA R2, R2, 1.1920928955078125e-07, RZ ;  /* 0x3400000002027823 */ /* 0x000fe200000000ff */
[----:B------:R-:W-:Y:S01]  /*0580*/  FFMA R20, R19, R20, 0.33333182334899902344 ;  /* 0x3eaaaa7813147423 */ /* 0x000fe20000000014 */
[----:B------:R-:W-:Y:S01]  /*0590*/  FADD R15, R15, -1 ;  /* 0xbf8000000f0f7421 */ /* 0x000fe20000000000 */
[----:B------:R-:W-:-:S02]  /*05a0*/  FFMA R14, R21, R14, -0.5 ;  /* 0xbf000000150e7423 */ /* 0x000fc4000000000e */
[----:B------:R-:W-:Y:S01]  /*05b0*/  FFMA R22, R19, R20, -0.5 ;  /* 0xbf00000013167423 */ /* 0x000fe20000000014 */
[----:B------:R-:W-:Y:S01]  /*05c0*/  FFMA R24, R15, -R16, 0.14084610342979431152 ;  /* 0x3e1039f60f187423 */ /* 0x000fe20000000810 */
[----:B------:R-:W-:Y:S01]  /*05d0*/  FMUL R20, R21, R14 ;  /* 0x0000000e15147220 */ /* 0x000fe20000400000 */
[----:B------:R-:W-:Y:S01]  /*05e0*/  FADD R14, R23, -1 ;  /* 0xbf800000170e7421 */ /* 0x000fe20000000000 */
[----:B------:R-:W-:Y:S01]  /*05f0*/  FMUL R22, R19, R22 ;  /* 0x0000001613167220 */ /* 0x000fe20000400000 */
[----:B------:R-:W-:Y:S01]  /*0600*/  FFMA R24, R15, R24, -0.12148627638816833496 ;  /* 0xbdf8cdcc0f187423 */ /* 0x000fe20000000018 */
[----:B------:R-:W-:Y:S01]  /*0610*/  FFMA R21, R21, R20, R21 ;  /* 0x0000001415157223 */ /* 0x000fe20000000015 */
[C---:B------:R-:W-:Y:S01]  /*0620*/  FFMA R23, R14.reuse, -R16, 0.14084610342979431152 ;  /* 0x3e1039f60e177423 */ /* 0x040fe20000000810 */
[----:B------:R-:W-:Y:S01]  /*0630*/  MOV R16, 0x7f800000 ;  /* 0x7f80000000107802 */ /* 0x000fe20000000f00 */
[----:B------:R-:W-:Y:S01]  /*0640*/  FFMA R24, R15, R24, 0.13980610668659210205 ;  /* 0x3e0f29550f187423 */ /* 0x000fe20000000018 */
[----:B------:R-:W-:Y:S01]  /*0650*/  FFMA R19, R19, R22, R19 ;  /* 0x0000001613137223 */ /* 0x000fe20000000013 */
[----:B------:R-:W-:Y:S01]  /*0660*/  FFMA R23, R14, R23, -0.12148627638816833496 ;  /* 0xbdf8cdcc0e177423 */ /* 0x000fe20000000017 */
[----:B------:R-:W-:Y:S01]  /*0670*/  FFMA R21, R0, 0.69314718246459960938, R21 ;  /* 0x3f31721800157823 */ /* 0x000fe20000000015 */
[----:B------:R-:W-:Y:S01]  /*0680*/  FFMA R24, R15, R24, -0.16684235632419586182 ;  /* 0xbe2ad8b90f187423 */ /* 0x000fe20000000018 */
[----:B------:R-:W-:Y:S01]  /*0690*/  @P0 FFMA R21, R9, R16, +INF ;  /* 0x7f80000009150423 */ /* 0x000fe20000000010 */
[----:B------:R-:W-:Y:S01]  /*06a0*/  FFMA R23, R14, R23, 0.13980610668659210205 ;  /* 0x3e0f29550e177423 */ /* 0x000fe20000000017 */
[----:B------:R-:W-:Y:S01]  /*06b0*/  ISETP.GT.U32.AND P0, PT, R12, 0x7f7fffff, PT ;  /* 0x7f7fffff0c00780c */ /* 0x000fe20003f04070 */
[----:B------:R-:W-:Y:S01]  /*06c0*/  FFMA R24, R15, R24, 0.20012299716472625732 ;  /* 0x3e4ced0b0f187423 */ /* 0x000fe20000000018 */
[----:B------:R-:W-:Y:S01]  /*06d0*/  FFMA R19, R2, 0.69314718246459960938, R19 ;  /* 0x3f31721802137823 */ /* 0x000fe20000000013 */
[C---:B------:R-:W-:Y:S01]  /*06e0*/  FFMA R23, R14.reuse, R23, -0.16684235632419586182 ;  /* 0xbe2ad8b90e177423 */ /* 0x040fe20000000017 */
[----:B------:R-:W-:Y:S01]  /*06f0*/  @P1 FFMA R19, R11, R16, +INF ;  /* 0x7f8000000b131423 */ /* 0x000fe20000000010 */
[----:B------:R-:W-:Y:S01]  /*0700*/  FFMA R24, R15, R24, -0.24999669194221496582 ;  /* 0xbe7fff220f187423 */ /* 0x000fe20000000018 */
[----:B------:R-:W-:Y:S01]  /*0710*/  I2FP.F32.S32 R0, R17 ;  /* 0x0000001100007245 */ /* 0x000fe20000201400 */
[C---:B------:R-:W-:Y:S01]  /*0720*/  FFMA R23, R14.reuse, R23, 0.20012299716472625732 ;  /* 0x3e4ced0b0e177423 */ /* 0x040fe20000000017 */
[----:B------:R-:W-:Y:S01]  /*0730*/  ISETP.GT.U32.AND P1, PT, R13, 0x7f7fffff, PT ;  /* 0x7f7fffff0d00780c */ /* 0x000fe20003f24070 */
[C---:B------:R-:W-:Y:S01]  /*0740*/  FFMA R24, R15.reuse, R24, 0.33333182334899902344 ;  /* 0x3eaaaa780f187423 */ /* 0x040fe20000000018 */
[----:B------:R-:W-:Y:S01]  /*0750*/  I2FP.F32.S32 R2, R18 ;  /* 0x0000001200027245 */ /* 0x000fe20000201400 */
[----:B------:R-:W-:Y:S01]  /*0760*/  FFMA R23, R14, R23, -0.24999669194221496582 ;  /* 0xbe7fff220e177423 */ /* 0x000fe20000000017 */
[----:B------:R-:W-:Y:S01]  /*0770*/  FFMA R0, R0, 1.1920928955078125e-07, RZ ;  /* 0x3400000000007823 */ /* 0x000fe200000000ff */
[C---:B------:R-:W-:Y:S01]  /*0780*/  FFMA R24, R15.reuse, R24, -0.5 ;  /* 0xbf0000000f187423 */ /* 0x040fe20000000018 */
[----:B------:R-:W-:Y:S01]  /*0790*/  FFMA R21, -R10, R21, R3 ;  /* 0x000000150a157223 */ /* 0x000fe20000000103 */
[----:B------:R-:W-:Y:S01]  /*07a0*/  FFMA R23, R14, R23, 0.33333182334899902344 ;  /* 0x3eaaaa780e177423 */ /* 0x000fe20000000017 */
[----:B------:R-:W-:Y:S01]  /*07b0*/  FFMA R2, R2, 1.1920928955078125e-07, RZ ;  /* 0x3400000002027823 */ /* 0x000fe200000000ff */
[----:B------:R-:W-:Y:S01]  /*07c0*/  FMUL R24, R15, R24 ;  /* 0x000000180f187220 */ /* 0x000fe20000400000 */
[----:B------:R-:W-:Y:S01]  /*07d0*/  FFMA R8, -R8, R19, R21 ;  /* 0x0000001308087223 */ /* 0x000fe20000000115 */
[----:B------:R-:W-:-:S02]  /*07e0*/  FFMA R23, R14, R23, -0.5 ;  /* 0xbf0000000e177423 */ /* 0x000fc40000000017 */
[----:B------:R-:W-:Y:S02]  /*07f0*/  FFMA R15, R15, R24, R15 ;  /* 0x000000180f0f7223 */ /* 0x000fe4000000000f */
[----:B------:R-:W-:Y:S02]  /*0800*/  FMUL R23, R14, R23 ;  /* 0x000000170e177220 */ /* 0x000fe40000400000 */
[----:B------:R-:W-:Y:S01]  /*0810*/  FFMA R0, R0, 0.69314718246459960938, R15 ;  /* 0x3f31721800007823 */ /* 0x000fe2000000000f */
[----:B------:R-:W-:Y:S01]  /*0820*/  @P0 FFMA R0, R12, R16, +INF ;  /* 0x7f8000000c000423 */ /* 0x000fe20000000010 */
[----:B------:R-:W-:-:S03]  /*0830*/  FFMA R23, R14, R23, R14 ;  /* 0x000000170e177223 */ /* 0x000fc6000000000e */
[----:B------:R-:W-:Y:S01]  /*0840*/  FFMA R7, -R7, R0, R8 ;  /* 0x0000000007077223 */ /* 0x000fe20000000108 */
[----:B------:R-:W-:Y:S01]  /*0850*/  FFMA R2, R2, 0.69314718246459960938, R23 ;  /* 0x3f31721802027823 */ /* 0x000fe20000000017 */
[----:B------:R-:W-:-:S04]  /*0860*/  @P1 FFMA R2, R13, R16, +INF ;  /* 0x7f8000000d021423 */ /* 0x000fc80000000010 */
[----:B------:R-:W-:Y:S01]  /*0870*/  FFMA R3, -R6, R2, R7 ;  /* 0x0000000206037223 */ /* 0x000fe20000000107 */
[----:B------:R-:W-:Y:S06]  /*0880*/  BRA.U UP1, `(.L_x_2) ;  /* 0xfffffff901507547 */ /* 0x000fec000b83ffff */
.L_x_1:
[----:B------:R-:W-:Y:S05]  /*0890*/  BRA.U !UP0, `(.L_x_0) ;  /* 0x0000000508707547 */ /* 0x000fea000b800000 */
[----:B------:R-:W-:Y:S02]  /*08a0*/  UISETP.NE.AND UP0, UPT, UR10, 0x1, UPT ;  /* 0x000000010a00788c */ /* 0x000fe4000bf05270 */
[----:B------:R-:W-:-:S04]  /*08b0*/  ULOP3.LUT UR5, UR9, 0x1, URZ, 0xc0, !UPT ;  /* 0x0000000109057892 */ /* 0x000fc8000f8ec0ff */
[----:B------:R-:W-:-:S03]  /*08c0*/  UISETP.NE.U32.AND UP1, UPT, UR5, 0x1, UPT ;  /* 0x000000010500788c */ /* 0x000fc6000bf25070 */
[----:B------:R-:W-:Y:S08]  /*08d0*/  BRA.U !UP0, `(.L_x_3) ;  /* 0x0000000108e07547 */ /* 0x000ff0000b800000 */
[----:B------:R-:W0:Y:S01]  /*08e0*/  LDC.64 R10, c[0x0][0x380] ;  /* 0x0000e000ff0a7b82 */ /* 0x000e220000000a00 */
[----:B------:R-:W-:-:S07]  /*08f0*/  IADD3 R5, PT, PT, R4, UR4, RZ ;  /* 0x0000000404057c10 */ /* 0x000fce000fffe0ff */
[----:B------:R-:W1:Y:S01]  /*0900*/  LDC.64 R12, c[0x0][0x388] ;  /* 0x0000e200ff0c7b82 */ /* 0x000e620000000a00 */
[----:B0-----:R-:W-:-:S05]  /*0910*/  IMAD.WIDE R10, R5, 0x4, R10 ;  /* 0x00000004050a7825 */ /* 0x001fca00078e020a */
[----:B------:R-:W2:Y:S04]  /*0920*/  LDG.E R0, desc[UR16][R10.64] ;  /* 0x000000100a007981 */ /* 0x000ea8000c1e1900 */
[----:B------:R-:W3:Y:S01]  /*0930*/  LDG.E R2, desc[UR16][R10.64+0x4] ;  /* 0x000004100a027981 */ /* 0x000ee2000c1e1900 */
[----:B-1----:R-:W-:-:S05]  /*0940*/  IMAD.WIDE R12, R5, 0x4, R12 ;  /* 0x00000004050c7825 */ /* 0x002fca00078e020c */
[----:B------:R-:W4:Y:S04]  /*0950*/  LDG.E R6, desc[UR16][R12.64] ;  /* 0x000000100c067981 */ /* 0x000f28000c1e1900 */
[----:B------:R0:W5:Y:S01]  /*0960*/  LDG.E R5, desc[UR16][R12.64+0x4] ;  /* 0x000004100c057981 */ /* 0x000162000c1e1900 */
[----:B------:R-:W-:Y:S01]  /*0970*/  UIADD3 UR4, UPT, UPT, UR4, 0x2, URZ ;  /* 0x0000000204047890 */ /* 0x000fe2000fffe0ff */
[----:B--2---:R-:W-:Y:S02]  /*0980*/  FMNMX R0, R0, 0.99999988079071044922, PT ;  /* 0x3f7ffffe00007809 */ /* 0x004fe40003800000 */
[----:B---3--:R-:W-:Y:S02]  /*0990*/  FMNMX R2, R2, 0.99999988079071044922, PT ;  /* 0x3f7ffffe02027809 */ /* 0x008fe40003800000 */
[----:B------:R-:W-:-:S02]  /*09a0*/  FMNMX R7, R0, 1.0000000116860974231e-07, !PT ;  /* 0x33d6bf9500077809 */ /* 0x000fc40007800000 */
[----:B------:R-:W-:Y:S02]  /*09b0*/  FMNMX R8, R2, 1.0000000116860974231e-07, !PT ;  /* 0x33d6bf9502087809 */ /* 0x000fe40007800000 */
[C---:B------:R-:W-:Y:S02]  /*09c0*/  IADD3 R0, PT, PT, R7.reuse, -0x3f2aaaab, RZ ;  /* 0xc0d5555507007810 */ /* 0x040fe40007ffe0ff */
[----:B------:R-:W-:Y:S02]  /*09d0*/  IADD3 R2, PT, PT, R8, -0x3f2aaaab, RZ ;  /* 0xc0d5555508027810 */ /* 0x000fe40007ffe0ff */
[----:B------:R-:W-:Y:S02]  /*09e0*/  LOP3.LUT R0, R0, 0xff800000, RZ, 0xc0, !PT ;  /* 0xff80000000007812 */ /* 0x000fe400078ec0ff */
[----:B------:R-:W-:Y:S01]  /*09f0*/  LOP3.LUT R11, R2, 0xff800000, RZ, 0xc0, !PT ;  /* 0xff800000020b7812 */ /* 0x000fe200078ec0ff */
[----:B------:R-:W-:Y:S01]  /*0a00*/  HFMA2 R2, -RZ, RZ, 1.5048828125, 33.21875 ;  /* 0x3e055027ff027431 */ /* 0x000fe200000001ff */
[----:B------:R-:W-:-:S02]  /*0a10*/  IADD3 R10, PT, PT, R7, -R0, RZ ;  /* 0x80000000070a7210 */ /* 0x000fc40007ffe0ff */
[----:B------:R-:W-:Y:S02]  /*0a20*/  IADD3 R9, PT, PT, R8, -R11, RZ ;  /* 0x8000000b08097210 */ /* 0x000fe40007ffe0ff */
[----:B------:R-:W-:Y:S01]  /*0a30*/  ISETP.GT.U32.AND P0, PT, R7, 0x7f7fffff, PT ;  /* 0x7f7fffff0700780c */ /* 0x000fe20003f04070 */
[----:B------:R-:W-:Y:S01]  /*0a40*/  FADD R10, R10, -1 ;  /* 0xbf8000000a0a7421 */ /* 0x000fe20000000000 */
[----:B------:R-:W-:Y:S01]  /*0a50*/  I2FP.F32.S32 R0, R0 ;  /* 0x0000000000007245 */ /* 0x000fe20000201400 */
[----:B------:R-:W-:Y:S01]  /*0a60*/  FADD R9, R9, -1 ;  /* 0xbf80000009097421 */ /* 0x000fe20000000000 */
[----:B------:R-:W-:Y:S01]  /*0a70*/  ISETP.GT.U32.AND P1, PT, R8, 0x7f7fffff, PT ;  /* 0x7f7fffff0800780c */ /* 0x000fe20003f24070 */
[-C--:B0-----:R-:W-:Y:S02]  /*0a80*/  FFMA R13, R10, -R2.reuse, 0.14084610342979431152 ;  /* 0x3e1039f60a0d7423 */ /* 0x081fe40000000802 */
[----:B------:R-:W-:Y:S01]  /*0a90*/  FFMA R2, R9, -R2, 0.14084610342979431152 ;  /* 0x3e1039f609027423 */ /* 0x000fe20000000802 */
[----:B------:R-:W-:Y:S01]  /*0aa0*/  FFMA R0, R0, 1.1920928955078125e-07, RZ ;  /* 0x3400000000007823 */ /* 0x000fe200000000ff */
[----:B------:R-:W-:-:S02]  /*0ab0*/  FFMA R13, R10, R13, -0.12148627638816833496 ;  /* 0xbdf8cdcc0a0d7423 */ /* 0x000fc4000000000d */
[C---:B------:R-:W-:Y:S02]  /*0ac0*/  FFMA R2, R9.reuse, R2, -0.12148627638816833496 ;  /* 0xbdf8cdcc09027423 */ /* 0x040fe40000000002 */
[C---:B------:R-:W-:Y:S02]  /*0ad0*/  FFMA R13, R10.reuse, R13, 0.13980610668659210205 ;  /* 0x3e0f29550a0d7423 */ /* 0x040fe4000000000d */
[C---:B------:R-:W-:Y:S02]  /*0ae0*/  FFMA R2, R9.reuse, R2, 0.13980610668659210205 ;  /* 0x3e0f295509027423 */ /* 0x040fe40000000002 */
[C---:B------:R-:W-:Y:S02]  /*0af0*/  FFMA R13, R10.reuse, R13, -0.16684235632419586182 ;  /* 0xbe2ad8b90a0d7423 */ /* 0x040fe4000000000d */
[----:B------:R-:W-:Y:S02]  /*0b00*/  FFMA R2, R9, R2, -0.16684235632419586182 ;  /* 0xbe2ad8b909027423 */ /* 0x000fe40000000002 */
[----:B------:R-:W-:-:S02]  /*0b10*/  FFMA R13, R10, R13, 0.20012299716472625732 ;  /* 0x3e4ced0b0a0d7423 */ /* 0x000fc4000000000d */
[C---:B------:R-:W-:Y:S02]  /*0b20*/  FFMA R2, R9.reuse, R2, 0.20012299716472625732 ;  /* 0x3e4ced0b09027423 */ /* 0x040fe40000000002 */
[C---:B------:R-:W-:Y:S02]  /*0b30*/  FFMA R13, R10.reuse, R13, -0.24999669194221496582 ;  /* 0xbe7fff220a0d7423 */ /* 0x040fe4000000000d */
[C---:B------:R-:W-:Y:S02]  /*0b40*/  FFMA R2, R9.reuse, R2, -0.24999669194221496582 ;  /* 0xbe7fff2209027423 */ /* 0x040fe40000000002 */
[C---:B------:R-:W-:Y:S02]  /*0b50*/  FFMA R13, R10.reuse, R13, 0.33333182334899902344 ;  /* 0x3eaaaa780a0d7423 */ /* 0x040fe4000000000d */
[----:B------:R-:W-:Y:S02]  /*0b60*/  FFMA R2, R9, R2, 0.33333182334899902344 ;  /* 0x3eaaaa7809027423 */ /* 0x000fe40000000002 */
[----:B------:R-:W-:-:S02]  /*0b70*/  FFMA R13, R10, R13, -0.5 ;  /* 0xbf0000000a0d7423 */ /* 0x000fc4000000000d */
[C---:B------:R-:W-:Y:S01]  /*0b80*/  FFMA R12, R9.reuse, R2, -0.5 ;  /* 0xbf000000090c7423 */ /* 0x040fe20000000002 */
[----:B------:R-:W-:Y:S01]  /*0b90*/  I2FP.F32.S32 R2, R11 ;  /* 0x0000000b00027245 */ /* 0x000fe20000201400 */
[C---:B------:R-:W-:Y:S02]  /*0ba0*/  FMUL R13, R10.reuse, R13 ;  /* 0x0000000d0a0d7220 */ /* 0x040fe40000400000 */
[C---:B------:R-:W-:Y:S02]  /*0bb0*/  FMUL R12, R9.reuse, R12 ;  /* 0x0000000c090c7220 */ /* 0x040fe40000400000 */
[----:B------:R-:W-:Y:S01]  /*0bc0*/  FFMA R13, R10, R13, R10 ;  /* 0x0000000d0a0d7223 */ /* 0x000fe2000000000a */
[----:B------:R-:W-:Y:S01]  /*0bd0*/  MOV R10, 0x7f800000 ;  /* 0x7f800000000a7802 */ /* 0x000fe20000000f00 */
[----:B------:R-:W-:Y:S01]  /*0be0*/  FFMA R9, R9, R12, R9 ;  /* 0x0000000c09097223 */ /* 0x000fe20000000009 */
[----:B------:R-:W-:Y:S01]  /*0bf0*/  FFMA R2, R2, 1.1920928955078125e-07, RZ ;  /* 0x3400000002027823 */ /* 0x000fe200000000ff */
[----:B------:R-:W-:-:S02]  /*0c00*/  FFMA R0, R0, 0.69314718246459960938, R13 ;  /* 0x3f31721800007823 */ /* 0x000fc4000000000d */
[-C--:B------:R-:W-:Y:S01]  /*0c10*/  @P0 FFMA R0, R7, R10.reuse, +INF ;  /* 0x7f80000007000423 */ /* 0x080fe2000000000a */
[----:B------:R-:W-:Y:S01]  /*0c20*/  FFMA R2, R2, 0.69314718246459960938, R9 ;  /* 0x3f31721802027823 */ /* 0x000fe20000000009 */
[----:B------:R-:W-:Y:S02]  /*0c30*/  @P1 FFMA R2, R8, R10, +INF ;  /* 0x7f80000008021423 */ /* 0x000fe4000000000a */
[----:B----4-:R-:W-:-:S04]  /*0c40*/  FFMA R0, -R6, R0, R3 ;  /* 0x0000000006007223 */ /* 0x010fc80000000103 */
[----:B-----5:R-:W-:-:S07]  /*0c50*/  FFMA R3, -R5, R2, R0 ;  /* 0x0000000205037223 */ /* 0x020fce0000000100 */
.L_x_3:
[----:B------:R-:W-:Y:S05]  /*0c60*/  BRA.U UP1, `(.L_x_0) ;  /* 0x00000001017c7547 */ /* 0x000fea000b800000 */
[----:B------:R-:W0:Y:S01]  /*0c70*/  LDC.64 R6, c[0x0][0x380] ;  /* 0x0000e000ff067b82 */ /* 0x000e220000000a00 */
[----:B------:R-:W-:-:S05]  /*0c80*/  IADD3 R9, PT, PT, R4, UR4, RZ ;  /* 0x0000000404097c10 */ /* 0x000fca000fffe0ff */
[C---:B0-----:R-:W-:Y:S02]  /*0c90*/  IMAD.WIDE R4, R9.reuse, 0x4, R6 ;  /* 0x0000000409047825 */ /* 0x041fe400078e0206 */
[----:B------:R-:W0:Y:S04]  /*0ca0*/  LDC.64 R6, c[0x0][0x388] ;  /* 0x0000e200ff067b82 */ /* 0x000e280000000a00 */
[----:B------:R-:W2:Y:S01]  /*0cb0*/  LDG.E R4, desc[UR16][R4.64] ;  /* 0x0000001004047981 */ /* 0x000ea2000c1e1900 */
[----:B0-----:R-:W-:-:S06]  /*0cc0*/  IMAD.WIDE R6, R9, 0x4, R6 ;  /* 0x0000000409067825 */ /* 0x001fcc00078e0206 */
[----:B------:R0:W3:Y:S01]  /*0cd0*/  LDG.E R6, desc[UR16][R6.64] ;  /* 0x0000001006067981 */ /* 0x0000e2000c1e1900 */
[----:B------:R-:W-:Y:S01]  /*0ce0*/  HFMA2 R11, -RZ, RZ, 1.5048828125, 33.21875 ;  /* 0x3e055027ff0b7431 */ /* 0x000fe200000001ff */
[----:B0-----:R-:W-:Y:S02]  /*0cf0*/  MOV R7, 0x7f800000 ;  /* 0x7f80000000077802 */ /* 0x001fe40000000f00 */
[----:B--2---:R-:W-:-:S04]  /*0d00*/  FMNMX R0, R4, 0.99999988079071044922, PT ;  /* 0x3f7ffffe04007809 */ /* 0x004fc80003800000 */
[----:B------:R-:W-:-:S04]  /*0d10*/  FMNMX R2, R0, 1.0000000116860974231e-07, !PT ;  /* 0x33d6bf9500027809 */ /* 0x000fc80007800000 */
[C---:B------:R-:W-:Y:S02]  /*0d20*/  IADD3 R0, PT, PT, R2.reuse, -0x3f2aaaab, RZ ;  /* 0xc0d5555502007810 */ /* 0x040fe40007ffe0ff */
[----:B------:R-:W-:Y:S02]  /*0d30*/  ISETP.GT.U32.AND P0, PT, R2, 0x7f7fffff, PT ;  /* 0x7f7fffff0200780c */ /* 0x000fe40003f04070 */
[----:B------:R-:W-:-:S04]  /*0d40*/  LOP3.LUT R9, R0, 0xff800000, RZ, 0xc0, !PT ;  /* 0xff80000000097812 */ /* 0x000fc800078ec0ff */
[----:B------:R-:W-:-:S05]  /*0d50*/  IADD3 R0, PT, PT, R2, -R9, RZ ;  /* 0x8000000902007210 */ /* 0x000fca0007ffe0ff */
[----:B------:R-:W-:Y:S01]  /*0d60*/  FADD R8, R0, -1 ;  /* 0xbf80000000087421 */ /* 0x000fe20000000000 */
[----:B------:R-:W-:-:S03]  /*0d70*/  I2FP.F32.S32 R0, R9 ;  /* 0x0000000900007245 */ /* 0x000fc60000201400 */
[----:B------:R-:W-:Y:S02]  /*0d80*/  FFMA R5, R8, -R11, 0.14084610342979431152 ;  /* 0x3e1039f608057423 */ /* 0x000fe4000000080b */
[----:B------:R-:W-:Y:S02]  /*0d90*/  FFMA R0, R0, 1.1920928955078125e-07, RZ ;  /* 0x3400000000007823 */ /* 0x000fe400000000ff */
[----:B------:R-:W-:-:S04]  /*0da0*/  FFMA R5, R8, R5, -0.12148627638816833496 ;  /* 0xbdf8cdcc08057423 */ /* 0x000fc80000000005 */
[----:B------:R-:W-:-:S04]  /*0db0*/  FFMA R5, R8, R5, 0.13980610668659210205 ;  /* 0x3e0f295508057423 */ /* 0x000fc80000000005 */
[----:B------:R-:W-:-:S04]  /*0dc0*/  FFMA R5, R8, R5, -0.16684235632419586182 ;  /* 0xbe2ad8b908057423 */ /* 0x000fc80000000005 */
[----:B------:R-:W-:-:S04]  /*0dd0*/  FFMA R5, R8, R5, 0.20012299716472625732 ;  /* 0x3e4ced0b08057423 */ /* 0x000fc80000000005 */
[----:B------:R-:W-:-:S04]  /*0de0*/  FFMA R5, R8, R5, -0.24999669194221496582 ;  /* 0xbe7fff2208057423 */ /* 0x000fc80000000005 */
[----:B------:R-:W-:-:S04]  /*0df0*/  FFMA R5, R8, R5, 0.33333182334899902344 ;  /* 0x3eaaaa7808057423 */ /* 0x000fc80000000005 */
[----:B------:R-:W-:-:S04]  /*0e00*/  FFMA R5, R8, R5, -0.5 ;  /* 0xbf00000008057423 */ /* 0x000fc80000000005 */
[----:B------:R-:W-:-:S04]  /*0e10*/  FMUL R5, R8, R5 ;  /* 0x0000000508057220 */ /* 0x000fc80000400000 */
[----:B------:R-:W-:-:S04]  /*0e20*/  FFMA R5, R8, R5, R8 ;  /* 0x0000000508057223 */ /* 0x000fc80000000008 */
[----:B------:R-:W-:Y:S01]  /*0e30*/  FFMA R0, R0, 0.69314718246459960938, R5 ;  /* 0x3f31721800007823 */ /* 0x000fe20000000005 */
[----:B------:R-:W-:-:S04]  /*0e40*/  @P0 FFMA R0, R2, R7, +INF ;  /* 0x7f80000002000423 */ /* 0x000fc80000000007 */
[----:B---3--:R-:W-:-:S07]  /*0e50*/  FFMA R3, -R6, R0, R3 ;  /* 0x0000000006037223 */ /* 0x008fce0000000103 */
.L_x_0:
[----:B------:R-:W0:Y:S02]  /*0e60*/  LDC.64 R4, c[0x0][0x390] ;  /* 0x0000e400ff047b82 */ /* 0x000e240000000a00 */
[----:B0-----:R-:W-:Y:S01]  /*0e70*/  REDG.E.ADD.F32.FTZ.RN.STRONG.GPU desc[UR16][R4.64], R3 ;  /* 0x00000003040079a6 */ /* 0x001fe2000c12f310 */
[----:B------:R-:W-:Y:S05]  /*0e80*/  EXIT ;  /* 0x000000000000794d */ /* 0x000fea0003800000 */
.L_x_4:
[----:B------:R-:W-:-:S00]  /*0e90*/  BRA `(.L_x_4) ;  /* 0xfffffffc00fc7947 */ /* 0x000fc0000383ffff */
[----:B------:R-:W-:-:S00]  /*0ea0*/  NOP ;  /* 0x0000000000007918 */ /* 0x000fc00000000000 */
        /* <DEDUP_REMOVED lines=13> */
.L_x_5:


//--------------------- .nv.shared.reserved.0     --------------------------
	.section	.nv.shared.reserved.0,"aw",@nobits
	.weak		__nv_reservedSMEM_offset_0_alias
	.size		__nv_reservedSMEM_offset_0_alias, 0, 64
	.other		__nv_reservedSMEM_offset_0_alias,@"STO_CUDA_RESERVED_SHARED STV_DEFAULT"
__nv_reservedSMEM_offset_0_alias:
	.zero		0
	.zero		64


//--------------------- .nv.constant0._Z22crossEntropyLossKernelPfS_S_ii --------------------------
	.section	.nv.constant0._Z22crossEntropyLossKernelPfS_S_ii,"a",@progbits
	.sectionflags	@""
	.align	4
.nv.constant0._Z22crossEntropyLossKernelPfS_S_ii:
	.zero		928


//--------------------- SYMBOLS --------------------------

	.type		.nv.reservedSmem.offset0,@object
	.size		.nv.reservedSmem.offset0,0x4
